//
// Generated by NVIDIA NVVM Compiler
//
// Compiler Build ID: CL-36424714
// Cuda compilation tools, release 13.0, V13.0.88
// Based on NVVM 20.0.0
//

.version 9.0
.target sm_100
.address_size 64

	// .globl	_Z15Jacobi_IteratorPKdPdi

.visible .entry _Z15Jacobi_IteratorPKdPdi(
	.param .u64 .ptr .align 1 _Z15Jacobi_IteratorPKdPdi_param_0,
	.param .u64 .ptr .align 1 _Z15Jacobi_IteratorPKdPdi_param_1,
	.param .u32 _Z15Jacobi_IteratorPKdPdi_param_2
)
{
	.reg .pred 	%p<8>;
	.reg .b32 	%r<21>;
	.reg .b64 	%rd<16>;
	.reg .b64 	%fd<9>;

	ld.param.u64 	%rd1, [_Z15Jacobi_IteratorPKdPdi_param_0];
	ld.param.u64 	%rd2, [_Z15Jacobi_IteratorPKdPdi_param_1];
	ld.param.u32 	%r4, [_Z15Jacobi_IteratorPKdPdi_param_2];
	mov.u32 	%r5, %ctaid.x;
	mov.u32 	%r6, %ntid.x;
	mov.u32 	%r7, %tid.x;
	mad.lo.s32 	%r8, %r5, %r6, %r7;
	mov.u32 	%r9, %ctaid.y;
	mov.u32 	%r10, %ntid.y;
	mov.u32 	%r11, %tid.y;
	mad.lo.s32 	%r12, %r9, %r10, %r11;
	mul.lo.s32 	%r2, %r4, %r12;
	setp.lt.s32 	%p1, %r8, 1;
	add.s32 	%r14, %r4, -1;
	setp.ge.s32 	%p2, %r8, %r14;
	or.pred  	%p3, %p1, %p2;
	setp.eq.s32 	%p4, %r12, 0;
	or.pred  	%p5, %p4, %p3;
	setp.ge.s32 	%p6, %r12, %r14;
	or.pred  	%p7, %p5, %p6;
	@%p7 bra 	$L__BB0_2;
	add.s32 	%r15, %r2, %r8;
	cvta.to.global.u64 	%rd3, %rd1;
	cvta.to.global.u64 	%rd4, %rd2;
	cvt.s64.s32 	%rd5, %r2;
	cvt.u64.u32 	%rd6, %r8;
	add.s64 	%rd7, %rd6, %rd5;
	shl.b64 	%rd8, %rd7, 3;
	add.s64 	%rd9, %rd3, %rd8;
	ld.global.nc.f64 	%fd1, [%rd9+8];
	ld.global.nc.f64 	%fd2, [%rd9+-8];
	add.f64 	%fd3, %fd1, %fd2;
	add.s32 	%r16, %r15, %r4;
	mul.wide.s32 	%rd10, %r16, 8;
	add.s64 	%rd11, %rd3, %rd10;
	ld.global.nc.f64 	%fd4, [%rd11];
	add.f64 	%fd5, %fd3, %fd4;
	shl.b32 	%r17, %r4, 1;
	add.s32 	%r18, %r2, %r4;
	sub.s32 	%r19, %r18, %r17;
	add.s32 	%r20, %r19, %r8;
	mul.wide.s32 	%rd12, %r20, 8;
	add.s64 	%rd13, %rd3, %rd12;
	ld.global.nc.f64 	%fd6, [%rd13];
	add.f64 	%fd7, %fd5, %fd6;
	mul.f64 	%fd8, %fd7, 0d3FD0000000000000;
	mul.wide.s32 	%rd14, %r15, 8;
	add.s64 	%rd15, %rd4, %rd14;
	st.global.f64 	[%rd15], %fd8;
$L__BB0_2:
	ret;

}


// ===== COMPILED SASS (sm_100) =====

	.target	sm_100

	.elftype	@"ET_EXEC"


//--------------------- .note.nv.tkinfo           --------------------------
	.section	.note.nv.tkinfo,"",@"SHT_NOTE"
	.sectionflags	@"SHF_NOTE_NV_TKINFO"
	.tkinfo
        /*0018*/ 	.word	0x00000002
        /*0030*/ 	.string	""
        /*0030*/ 	.string	"ptxas"
        /*0030*/ 	.string	"Cuda compilation tools, release 13.0, V13.0.88"
        /*0030*/ 	.string	"Build cuda_13.0.r13.0/compiler.36424714_0"
        /*0030*/ 	.string	"-arch sm_100 -m 64 "



//--------------------- .note.nv.cuinfo           --------------------------
	.section	.note.nv.cuinfo,"",@"SHT_NOTE"
	.sectionflags	@"SHF_NOTE_NV_CUINFO"
        /*0018*/ 	.short	0x0002
        /*001a*/ 	.short	0x0064
        /*001c*/ 	.short	0x0082
	.zero		2


//--------------------- .nv.info                  --------------------------
	.section	.nv.info,"",@"SHT_CUDA_INFO"
	.align	4


	//----- nvinfo : EIATTR_REGCOUNT
	.align		4
        /*0000*/ 	.byte	0x04, 0x2f
        /*0002*/ 	.short	(.L_1 - .L_0)
	.align		4
.L_0:
        /*0004*/ 	.word	index@(_Z15Jacobi_IteratorPKdPdi)
        /*0008*/ 	.word	0x00000010


	//----- nvinfo : EIATTR_FRAME_SIZE
	.align		4
.L_1:
        /*000c*/ 	.byte	0x04, 0x11
        /*000e*/ 	.short	(.L_3 - .L_2)
	.align		4
.L_2:
        /*0010*/ 	.word	index@(_Z15Jacobi_IteratorPKdPdi)
        /*0014*/ 	.word	0x00000000


	//----- nvinfo : EIATTR_MIN_STACK_SIZE
	.align		4
.L_3:
        /*0018*/ 	.byte	0x04, 0x12
        /*001a*/ 	.short	(.L_5 - .L_4)
	.align		4
.L_4:
        /*001c*/ 	.word	index@(_Z15Jacobi_IteratorPKdPdi)
        /*0020*/ 	.word	0x00000000
.L_5:


//--------------------- .nv.compat                --------------------------
	.section	.nv.compat,"",@"SHT_CUDA_COMPAT_INFO"
	.align	4
        /*0000*/ 	.byte	0x02, 0x09, 0x00, 0x00, 0x02, 0x02, 0x01, 0x00, 0x02, 0x05, 0x05, 0x00, 0x03, 0x07, 0x01, 0x01
        /*0010*/ 	.byte	0x02, 0x03, 0x00, 0x00, 0x02, 0x06, 0x01, 0x00, 0x04, 0x0b, 0x08, 0x00, 0x01, 0x00, 0x00, 0x00
        /*0020*/ 	.byte	0x00, 0x00, 0x00, 0x00


//--------------------- .nv.info._Z15Jacobi_IteratorPKdPdi --------------------------
	.section	.nv.info._Z15Jacobi_IteratorPKdPdi,"",@"SHT_CUDA_INFO"
	.sectionflags	@""
	.align	4


	//----- nvinfo : EIATTR_CUDA_API_VERSION
	.align		4
        /*0000*/ 	.byte	0x04, 0x37
        /*0002*/ 	.short	(.L_7 - .L_6)
.L_6:
        /*0004*/ 	.word	0x00000082


	//----- nvinfo : EIATTR_KPARAM_INFO
	.align		4
.L_7:
        /*0008*/ 	.byte	0x04, 0x17
        /*000a*/ 	.short	(.L_9 - .L_8)
.L_8:
        /*000c*/ 	.word	0x00000000
        /*0010*/ 	.short	0x0002
        /*0012*/ 	.short	0x0010
        /*0014*/ 	.byte	0x00, 0xf0, 0x11, 0x00


	//----- nvinfo : EIATTR_KPARAM_INFO
	.align		4
.L_9:
        /*0018*/ 	.byte	0x04, 0x17
        /*001a*/ 	.short	(.L_11 - .L_10)
.L_10:
        /*001c*/ 	.word	0x00000000
        /*0020*/ 	.short	0x0001
        /*0022*/ 	.short	0x0008
        /*0024*/ 	.byte	0x00, 0xf5, 0x21, 0x00


	//----- nvinfo : EIATTR_KPARAM_INFO
	.align		4
.L_11:
        /*0028*/ 	.byte	0x04, 0x17
        /*002a*/ 	.short	(.L_13 - .L_12)
.L_12:
        /*002c*/ 	.word	0x00000000
        /*0030*/ 	.short	0x0000
        /*0032*/ 	.short	0x0000
        /*0034*/ 	.byte	0x00, 0xf5, 0x21, 0x00


	//----- nvinfo : EIATTR_SPARSE_MMA_MASK
	.align		4
.L_13:
        /*0038*/ 	.byte	0x03, 0x50
        /*003a*/ 	.short	0x0000


	//----- nvinfo : EIATTR_MAXREG_COUNT
	.align		4
        /*003c*/ 	.byte	0x03, 0x1b
        /*003e*/ 	.short	0x00ff


	//----- nvinfo : EIATTR_MERCURY_ISA_VERSION
	.align		4
        /*0040*/ 	.byte	0x03, 0x5f
        /*0042*/ 	.short	0x0101


	//----- nvinfo : EIATTR_VRC_CTA_INIT_COUNT
	.align		4
        /*0044*/ 	.byte	0x02, 0x4a
	.zero		1
	.zero		1


	//----- nvinfo : EIATTR_EXIT_INSTR_OFFSETS
	.align		4
        /*0048*/ 	.byte	0x04, 0x1c
        /*004a*/ 	.short	(.L_15 - .L_14)


	//   ....[0]....
.L_14:
        /*004c*/ 	.word	0x000000f0


	//   ....[1]....
        /*0050*/ 	.word	0x000002b0


	//----- nvinfo : EIATTR_CBANK_PARAM_SIZE
	.align		4
.L_15:
        /*0054*/ 	.byte	0x03, 0x19
        /*0056*/ 	.short	0x0014


	//----- nvinfo : EIATTR_PARAM_CBANK
	.align		4
        /*0058*/ 	.byte	0x04, 0x0a
        /*005a*/ 	.short	(.L_17 - .L_16)
	.align		4
.L_16:
        /*005c*/ 	.word	index@(.nv.constant0._Z15Jacobi_IteratorPKdPdi)
        /*0060*/ 	.short	0x0380
        /*0062*/ 	.short	0x0014


	//----- nvinfo : EIATTR_SW_WAR
	.align		4
.L_17:
        /*0064*/ 	.byte	0x04, 0x36
        /*0066*/ 	.short	(.L_19 - .L_18)
.L_18:
        /*0068*/ 	.word	0x00000008
.L_19:


//--------------------- .nv.callgraph             --------------------------
	.section	.nv.callgraph,"",@"SHT_CUDA_CALLGRAPH"
	.align	4
	.sectionentsize	8
	.align		4
        /*0000*/ 	.word	0x00000000
	.align		4
        /*0004*/ 	.word	0xffffffff
	.align		4
        /*0008*/ 	.word	0x00000000
	.align		4
        /*000c*/ 	.word	0xfffffffe
	.align		4
        /*0010*/ 	.word	0x00000000
	.align		4
        /*0014*/ 	.word	0xfffffffd
	.align		4
        /*0018*/ 	.word	0x00000000
	.align		4
        /*001c*/ 	.word	0xfffffffc


//--------------------- .text._Z15Jacobi_IteratorPKdPdi --------------------------
	.section	.text._Z15Jacobi_IteratorPKdPdi,"ax",@progbits
	.align	128
        .global         _Z15Jacobi_IteratorPKdPdi
        .type           _Z15Jacobi_IteratorPKdPdi,@function
        .size           _Z15Jacobi_IteratorPKdPdi,(.L_x_1 - _Z15Jacobi_IteratorPKdPdi)
        .other          _Z15Jacobi_IteratorPKdPdi,@"STO_CUDA_ENTRY STV_DEFAULT"
_Z15Jacobi_IteratorPKdPdi:
.text._Z15Jacobi_IteratorPKdPdi:
[----:B------:R-:W-:Y:S01]  /*0000*/  LDC R1, c[0x0][0x37c] ;  /* 0x0000df00ff017b82 */ /* 0x000fe20000000800 */
[----:B------:R-:W0:Y:S07]  /*0010*/  S2R R3, SR_TID.X ;  /* 0x0000000000037919 */ /* 0x000e2e0000002100 */
[----:B------:R-:W0:Y:S01]  /*0020*/  S2UR UR5, SR_CTAID.X ;  /* 0x00000000000579c3 */ /* 0x000e220000002500 */
[----:B------:R-:W1:Y:S01]  /*0030*/  LDCU UR7, c[0x0][0x390] ;  /* 0x00007200ff0777ac */ /* 0x000e620008000800 */
[----:B------:R-:W2:Y:S06]  /*0040*/  S2R R5, SR_TID.Y ;  /* 0x0000000000057919 */ /* 0x000eac0000002200 */
[----:B------:R-:W0:Y:S08]  /*0050*/  LDC R12, c[0x0][0x360] ;  /* 0x0000d800ff0c7b82 */ /* 0x000e300000000800 */
[----:B------:R-:W2:Y:S01]  /*0060*/  S2UR UR6, SR_CTAID.Y ;  /* 0x00000000000679c3 */ /* 0x000ea20000002600 */
[----:B-1----:R-:W-:-:S07]  /*0070*/  UIADD3 UR4, UPT, UPT, UR7, -0x1, URZ ;  /* 0xffffffff07047890 */ /* 0x002fce000fffe0ff */
[----:B------:R-:W2:Y:S01]  /*0080*/  LDC R0, c[0x0][0x364] ;  /* 0x0000d900ff007b82 */ /* 0x000ea20000000800 */
[----:B0-----:R-:W-:-:S05]  /*0090*/  IMAD R12, R12, UR5, R3 ;  /* 0x000000050c0c7c24 */ /* 0x001fca000f8e0203 */
[----:B------:R-:W-:-:S04]  /*00a0*/  ISETP.GE.AND P0, PT, R12, UR4, PT ;  /* 0x000000040c007c0c */ /* 0x000fc8000bf06270 */
[----:B------:R-:W-:Y:S01]  /*00b0*/  ISETP.LT.OR P0, PT, R12, 0x1, P0 ;  /* 0x000000010c00780c */ /* 0x000fe20000701670 */
[----:B--2---:R-:W-:-:S05]  /*00c0*/  IMAD R0, R0, UR6, R5 ;  /* 0x0000000600007c24 */ /* 0x004fca000f8e0205 */
[----:B------:R-:W-:-:S04]  /*00d0*/  ISETP.EQ.OR P0, PT, R0, RZ, P0 ;  /* 0x000000ff0000720c */ /* 0x000fc80000702670 */
[----:B------:R-:W-:-:S13]  /*00e0*/  ISETP.GE.OR P0, PT, R0, UR4, P0 ;  /* 0x0000000400007c0c */ /* 0x000fda0008706670 */
[----:B------:R-:W-:Y:S05]  /*00f0*/  @P0 EXIT ;  /* 0x000000000000094d */ /* 0x000fea0003800000 */
[----:B------:R-:W0:Y:S01]  /*0100*/  LDCU.64 UR8, c[0x0][0x380] ;  /* 0x00007000ff0877ac */ /* 0x000e220008000a00 */
[----:B------:R-:W1:Y:S01]  /*0110*/  LDC.64 R2, c[0x0][0x380] ;  /* 0x0000e000ff027b82 */ /* 0x000e620000000a00 */
[----:B------:R-:W-:Y:S01]  /*0120*/  IMAD R5, R0, UR7, RZ ;  /* 0x0000000700057c24 */ /* 0x000fe2000f8e02ff */
[----:B------:R-:W2:Y:S01]  /*0130*/  LDCU.64 UR4, c[0x0][0x358] ;  /* 0x00006b00ff0477ac */ /* 0x000ea20008000a00 */
[----:B------:R-:W-:-:S03]  /*0140*/  IMAD R13, RZ, RZ, -UR7 ;  /* 0x80000007ff0d7e24 */ /* 0x000fc6000f8e02ff */
[----:B------:R-:W-:Y:S02]  /*0150*/  IADD3 R0, P0, PT, R12, R5, RZ ;  /* 0x000000050c007210 */ /* 0x000fe40007f1e0ff */
[C---:B------:R-:W-:Y:S02]  /*0160*/  IADD3 R10, PT, PT, R5.reuse, UR7, RZ ;  /* 0x00000007050a7c10 */ /* 0x040fe4000fffe0ff */
[----:B------:R-:W-:Y:S02]  /*0170*/  LEA.HI.X.SX32 R7, R5, RZ, 0x1, P0 ;  /* 0x000000ff05077211 */ /* 0x000fe400000f0eff */
[----:B0-----:R-:W-:-:S04]  /*0180*/  LEA R6, P0, R0, UR8, 0x3 ;  /* 0x0000000800067c11 */ /* 0x001fc8000f8018ff */
[----:B------:R-:W-:Y:S01]  /*0190*/  LEA.HI.X R7, R0, UR9, R7, 0x3, P0 ;  /* 0x0000000900077c11 */ /* 0x000fe200080f1c07 */
[----:B------:R-:W-:Y:S01]  /*01a0*/  IMAD.IADD R0, R12, 0x1, R5 ;  /* 0x000000010c007824 */ /* 0x000fe200078e0205 */
[----:B------:R-:W-:-:S03]  /*01b0*/  LEA R13, R13, R10, 0x1 ;  /* 0x0000000a0d0d7211 */ /* 0x000fc600078e08ff */
[----:B------:R-:W-:Y:S01]  /*01c0*/  VIADD R11, R0, UR7 ;  /* 0x00000007000b7c36 */ /* 0x000fe20008000000 */
[----:B--2---:R-:W2:Y:S04]  /*01d0*/  LDG.E.64.CONSTANT R4, desc[UR4][R6.64+0x8] ;  /* 0x0000080406047981 */ /* 0x004ea8000c1e9b00 */
[----:B------:R-:W2:Y:S01]  /*01e0*/  LDG.E.64.CONSTANT R8, desc[UR4][R6.64+-0x8] ;  /* 0xfffff80406087981 */ /* 0x000ea2000c1e9b00 */
[----:B-1----:R-:W-:-:S04]  /*01f0*/  IMAD.WIDE R10, R11, 0x8, R2 ;  /* 0x000000080b0a7825 */ /* 0x002fc800078e0202 */
[----:B------:R-:W-:Y:S02]  /*0200*/  IMAD.IADD R13, R12, 0x1, R13 ;  /* 0x000000010c0d7824 */ /* 0x000fe400078e020d */
[----:B------:R-:W3:Y:S02]  /*0210*/  LDG.E.64.CONSTANT R10, desc[UR4][R10.64] ;  /* 0x000000040a0a7981 */ /* 0x000ee4000c1e9b00 */
[----:B------:R-:W-:-:S06]  /*0220*/  IMAD.WIDE R2, R13, 0x8, R2 ;  /* 0x000000080d027825 */ /* 0x000fcc00078e0202 */
[----:B------:R-:W4:Y:S01]  /*0230*/  LDG.E.64.CONSTANT R2, desc[UR4][R2.64] ;  /* 0x0000000402027981 */ /* 0x000f22000c1e9b00 */
[----:B--2---:R-:W-:Y:S01]  /*0240*/  DADD R4, R4, R8 ;  /* 0x0000000004047229 */ /* 0x004fe20000000008 */
[----:B------:R-:W0:Y:S07]  /*0250*/  LDC.64 R8, c[0x0][0x388] ;  /* 0x0000e200ff087b82 */ /* 0x000e2e0000000a00 */
[----:B---3--:R-:W-:-:S08]  /*0260*/  DADD R4, R4, R10 ;  /* 0x0000000004047229 */ /* 0x008fd0000000000a */
[----:B----4-:R-:W-:-:S08]  /*0270*/  DADD R4, R4, R2 ;  /* 0x0000000004047229 */ /* 0x010fd00000000002 */
[----:B------:R-:W-:Y:S01]  /*0280*/  DMUL R4, R4, 0.25 ;  /* 0x3fd0000004047828 */ /* 0x000fe20000000000 */
[----:B0-----:R-:W-:-:S06]  /*0290*/  IMAD.WIDE R6, R0, 0x8, R8 ;  /* 0x0000000800067825 */ /* 0x001fcc00078e0208 */
[----:B------:R-:W-:Y:S01]  /*02a0*/  STG.E.64 desc[UR4][R6.64], R4 ;  /* 0x0000000406007986 */ /* 0x000fe2000c101b04 */
[----:B------:R-:W-:Y:S05]  /*02b0*/  EXIT ;  /* 0x000000000000794d */ /* 0x000fea0003800000 */
.L_x_0:
[----:B------:R-:W-:-:S00]  /*02c0*/  BRA `(.L_x_0) ;  /* 0xfffffffc00fc7947 */ /* 0x000fc0000383ffff */
[----:B------:R-:W-:-:S00]  /*02d0*/  NOP ;  /* 0x0000000000007918 */ /* 0x000fc00000000000 */
        /* <DEDUP_REMOVED lines=10> */
.L_x_1:


//--------------------- .nv.shared.reserved.0     --------------------------
	.section	.nv.shared.reserved.0,"aw",@nobits
	.weak		__nv_reservedSMEM_offset_0_alias
	.size		__nv_reservedSMEM_offset_0_alias, 0, 64
	.other		__nv_reservedSMEM_offset_0_alias,@"STO_CUDA_RESERVED_SHARED STV_DEFAULT"
__nv_reservedSMEM_offset_0_alias:
	.zero		0
	.zero		64


//--------------------- .nv.constant0._Z15Jacobi_IteratorPKdPdi --------------------------
	.section	.nv.constant0._Z15Jacobi_IteratorPKdPdi,"a",@progbits
	.sectionflags	@""
	.align	4
.nv.constant0._Z15Jacobi_IteratorPKdPdi:
	.zero		916


//--------------------- SYMBOLS --------------------------

	.type		.nv.reservedSmem.offset0,@object
	.size		.nv.reservedSmem.offset0,0x4
